//
// Generated by NVIDIA NVVM Compiler
//
// Compiler Build ID: CL-36424714
// Cuda compilation tools, release 13.0, V13.0.88
// Based on NVVM 20.0.0
//

.version 9.0
.target sm_100
.address_size 64

	// .globl	_Z20printThreadIdsKernelv
.extern .func  (.param .b32 func_retval0) vprintf
(
	.param .b64 vprintf_param_0,
	.param .b64 vprintf_param_1
)
;
.global .align 1 .b8 $str[61] = {66, 108, 111, 99, 107, 32, 73, 68, 58, 32, 37, 100, 44, 32, 84, 104, 114, 101, 97, 100, 32, 73, 68, 32, 105, 110, 32, 66, 108, 111, 99, 107, 58, 32, 37, 100, 32, 40, 71, 108, 111, 98, 97, 108, 32, 84, 104, 114, 101, 97, 100, 32, 73, 68, 58, 32, 37, 100, 41, 10};

.visible .entry _Z20printThreadIdsKernelv()
{
	.local .align 8 .b8 	__local_depot0[16];
	.reg .b64 	%SP;
	.reg .b64 	%SPL;
	.reg .b32 	%r<7>;
	.reg .b64 	%rd<5>;

	mov.u64 	%SPL, __local_depot0;
	cvta.local.u64 	%SP, %SPL;
	add.u64 	%rd1, %SP, 0;
	add.u64 	%rd2, %SPL, 0;
	mov.u32 	%r1, %ctaid.x;
	mov.u32 	%r2, %ntid.x;
	mov.u32 	%r3, %tid.x;
	mad.lo.s32 	%r4, %r1, %r2, %r3;
	st.local.v2.u32 	[%rd2], {%r1, %r3};
	st.local.u32 	[%rd2+8], %r4;
	mov.u64 	%rd3, $str;
	cvta.global.u64 	%rd4, %rd3;
	{ // callseq 0, 0
	.param .b64 param0;
	st.param.b64 	[param0], %rd4;
	.param .b64 param1;
	st.param.b64 	[param1], %rd1;
	.param .b32 retval0;
	call.uni (retval0), 
	vprintf, 
	(
	param0, 
	param1
	);
	ld.param.b32 	%r5, [retval0];
	} // callseq 0
	ret;

}


// ===== COMPILED SASS (sm_100) =====

	.target	sm_100

	.elftype	@"ET_EXEC"


//--------------------- .note.nv.tkinfo           --------------------------
	.section	.note.nv.tkinfo,"",@"SHT_NOTE"
	.sectionflags	@"SHF_NOTE_NV_TKINFO"
	.tkinfo
        /*0018*/ 	.word	0x00000002
        /*0030*/ 	.string	""
        /*0030*/ 	.string	"ptxas"
        /*0030*/ 	.string	"Cuda compilation tools, release 13.0, V13.0.88"
        /*0030*/ 	.string	"Build cuda_13.0.r13.0/compiler.36424714_0"
        /*0030*/ 	.string	"-arch sm_100 -m 64 "



//--------------------- .note.nv.cuinfo           --------------------------
	.section	.note.nv.cuinfo,"",@"SHT_NOTE"
	.sectionflags	@"SHF_NOTE_NV_CUINFO"
        /*0018*/ 	.short	0x0002
        /*001a*/ 	.short	0x0064
        /*001c*/ 	.short	0x0082
	.zero		2


//--------------------- .nv.info                  --------------------------
	.section	.nv.info,"",@"SHT_CUDA_INFO"
	.align	4


	//----- nvinfo : EIATTR_REGCOUNT
	.align		4
        /*0000*/ 	.byte	0x04, 0x2f
        /*0002*/ 	.short	(.L_2 - .L_1)
	.align		4
.L_1:
        /*0004*/ 	.word	index@(_Z20printThreadIdsKernelv)
        /*0008*/ 	.word	0x00000018


	//----- nvinfo : EIATTR_FRAME_SIZE
	.align		4
.L_2:
        /*000c*/ 	.byte	0x04, 0x11
        /*000e*/ 	.short	(.L_4 - .L_3)
	.align		4
.L_3:
        /*0010*/ 	.word	index@(_Z20printThreadIdsKernelv)
        /*0014*/ 	.word	0x00000010


	//----- nvinfo : EIATTR_MIN_STACK_SIZE
	.align		4
.L_4:
        /*0018*/ 	.byte	0x04, 0x12
        /*001a*/ 	.short	(.L_6 - .L_5)
	.align		4
.L_5:
        /*001c*/ 	.word	index@(_Z20printThreadIdsKernelv)
        /*0020*/ 	.word	0x00000010
.L_6:


//--------------------- .nv.compat                --------------------------
	.section	.nv.compat,"",@"SHT_CUDA_COMPAT_INFO"
	.align	4
        /*0000*/ 	.byte	0x02, 0x09, 0x00, 0x00, 0x02, 0x02, 0x01, 0x00, 0x02, 0x05, 0x05, 0x00, 0x03, 0x07, 0x01, 0x01
        /*0010*/ 	.byte	0x02, 0x03, 0x00, 0x00, 0x02, 0x06, 0x01, 0x00, 0x04, 0x0b, 0x08, 0x00, 0x09, 0x00, 0x00, 0x00
        /*0020*/ 	.byte	0x00, 0x00, 0x00, 0x00


//--------------------- .nv.info._Z20printThreadIdsKernelv --------------------------
	.section	.nv.info._Z20printThreadIdsKernelv,"",@"SHT_CUDA_INFO"
	.sectionflags	@""
	.align	4


	//----- nvinfo : EIATTR_CUDA_API_VERSION
	.align		4
        /*0000*/ 	.byte	0x04, 0x37
        /*0002*/ 	.short	(.L_8 - .L_7)
.L_7:
        /*0004*/ 	.word	0x00000082


	//----- nvinfo : EIATTR_SPARSE_MMA_MASK
	.align		4
.L_8:
        /*0008*/ 	.byte	0x03, 0x50
        /*000a*/ 	.short	0x0000


	//----- nvinfo : EIATTR_MAXREG_COUNT
	.align		4
        /*000c*/ 	.byte	0x03, 0x1b
        /*000e*/ 	.short	0x00ff


	//----- nvinfo : EIATTR_EXTERNS
	.align		4
        /*0010*/ 	.byte	0x04, 0x0f
        /*0012*/ 	.short	(.L_10 - .L_9)


	//   ....[0]....
	.align		4
.L_9:
        /*0014*/ 	.word	index@(vprintf)


	//----- nvinfo : EIATTR_MERCURY_ISA_VERSION
	.align		4
.L_10:
        /*0018*/ 	.byte	0x03, 0x5f
        /*001a*/ 	.short	0x0101


	//----- nvinfo : EIATTR_VRC_CTA_INIT_COUNT
	.align		4
        /*001c*/ 	.byte	0x02, 0x4a
	.zero		1
	.zero		1


	//----- nvinfo : EIATTR_SYSCALL_OFFSETS
	.align		4
        /*0020*/ 	.byte	0x04, 0x46
        /*0022*/ 	.short	(.L_12 - .L_11)


	//   ....[0]....
.L_11:
        /*0024*/ 	.word	0x00000120


	//----- nvinfo : EIATTR_EXIT_INSTR_OFFSETS
	.align		4
.L_12:
        /*0028*/ 	.byte	0x04, 0x1c
        /*002a*/ 	.short	(.L_14 - .L_13)


	//   ....[0]....
.L_13:
        /*002c*/ 	.word	0x00000130


	//----- nvinfo : EIATTR_SW_WAR
	.align		4
.L_14:
        /*0030*/ 	.byte	0x04, 0x36
        /*0032*/ 	.short	(.L_16 - .L_15)
.L_15:
        /*0034*/ 	.word	0x00000008
.L_16:


//--------------------- .nv.callgraph             --------------------------
	.section	.nv.callgraph,"",@"SHT_CUDA_CALLGRAPH"
	.align	4
	.sectionentsize	8
	.align		4
        /*0000*/ 	.word	0x00000000
	.align		4
        /*0004*/ 	.word	0xffffffff
	.align		4
        /*0008*/ 	.word	index@(_Z20printThreadIdsKernelv)
	.align		4
        /*000c*/ 	.word	index@(vprintf)
	.align		4
        /*0010*/ 	.word	0x00000000
	.align		4
        /*0014*/ 	.word	0xfffffffe
	.align		4
        /*0018*/ 	.word	0x00000000
	.align		4
        /*001c*/ 	.word	0xfffffffd
	.align		4
        /*0020*/ 	.word	0x00000000
	.align		4
        /*0024*/ 	.word	0xfffffffc


//--------------------- .nv.constant4             --------------------------
	.section	.nv.constant4,"a",@progbits
	.align	8
	.align		8
.nv.constant4:
        /*0000*/ 	.dword	vprintf
	.align		8
        /*0008*/ 	.dword	$str


//--------------------- .text._Z20printThreadIdsKernelv --------------------------
	.section	.text._Z20printThreadIdsKernelv,"ax",@progbits
	.align	128
        .global         _Z20printThreadIdsKernelv
        .type           _Z20printThreadIdsKernelv,@function
        .size           _Z20printThreadIdsKernelv,(.L_x_2 - _Z20printThreadIdsKernelv)
        .other          _Z20printThreadIdsKernelv,@"STO_CUDA_ENTRY STV_DEFAULT"
_Z20printThreadIdsKernelv:
.text._Z20printThreadIdsKernelv:
[----:B------:R-:W0:Y:S01]  /*0000*/  LDC R1, c[0x0][0x37c] ;  /* 0x0000df00ff017b82 */ /* 0x000e220000000800 */
[----:B------:R-:W1:Y:S01]  /*0010*/  S2R R8, SR_CTAID.X ;  /* 0x0000000000087919 */ /* 0x000e620000002500 */
[----:B------:R-:W2:Y:S01]  /*0020*/  LDCU UR5, c[0x0][0x2fc] ;  /* 0x00005f80ff0577ac */ /* 0x000ea20008000800 */
[----:B------:R-:W-:Y:S01]  /*0030*/  MOV R2, 0x0 ;  /* 0x0000000000027802 */ /* 0x000fe20000000f00 */
[----:B0-----:R-:W-:Y:S01]  /*0040*/  VIADD R1, R1, 0xfffffff0 ;  /* 0xfffffff001017836 */ /* 0x001fe20000000000 */
[----:B------:R-:W1:Y:S01]  /*0050*/  S2R R9, SR_TID.X ;  /* 0x0000000000097919 */ /* 0x000e620000002100 */
[----:B------:R-:W1:Y:S03]  /*0060*/  LDCU UR6, c[0x0][0x360] ;  /* 0x00006c00ff0677ac */ /* 0x000e660008000800 */
[----:B------:R-:W0:Y:S01]  /*0070*/  LDC.64 R2, c[0x4][R2] ;  /* 0x0100000002027b82 */ /* 0x000e220000000a00 */
[----:B------:R-:W3:Y:S02]  /*0080*/  LDCU UR4, c[0x0][0x2f8] ;  /* 0x00005f00ff0477ac */ /* 0x000ee40008000800 */
[----:B---3--:R-:W-:-:S05]  /*0090*/  IADD3 R6, P0, PT, R1, UR4, RZ ;  /* 0x0000000401067c10 */ /* 0x008fca000ff1e0ff */
[----:B--2---:R-:W-:Y:S02]  /*00a0*/  IMAD.X R7, RZ, RZ, UR5, P0 ;  /* 0x00000005ff077e24 */ /* 0x004fe400080e06ff */
[----:B-1----:R-:W-:Y:S01]  /*00b0*/  IMAD R0, R8, UR6, R9 ;  /* 0x0000000608007c24 */ /* 0x002fe2000f8e0209 */
[----:B------:R1:W-:Y:S01]  /*00c0*/  STL.64 [R1], R8 ;  /* 0x0000000801007387 */ /* 0x0003e20000100a00 */
[----:B------:R-:W2:Y:S03]  /*00d0*/  LDCU.64 UR6, c[0x4][0x8] ;  /* 0x01000100ff0677ac */ /* 0x000ea60008000a00 */
[----:B------:R1:W-:Y:S01]  /*00e0*/  STL [R1+0x8], R0 ;  /* 0x0000080001007387 */ /* 0x0003e20000100800 */
[----:B--2---:R-:W-:Y:S01]  /*00f0*/  IMAD.U32 R4, RZ, RZ, UR6 ;  /* 0x00000006ff047e24 */ /* 0x004fe2000f8e00ff */
[----:B01----:R-:W-:-:S07]  /*0100*/  MOV R5, UR7 ;  /* 0x0000000700057c02 */ /* 0x003fce0008000f00 */
[----:B------:R-:W-:-:S07]  /*0110*/  LEPC R20, `(.L_x_0) ;  /* 0x000000001014794e */ /* 0x000fce0000000000 */
[----:B------:R-:W-:Y:S05]  /*0120*/  CALL.ABS.NOINC R2 ;  /* 0x0000000002007343 */ /* 0x000fea0003c00000 */
.L_x_0:
[----:B------:R-:W-:Y:S05]  /*0130*/  EXIT ;  /* 0x000000000000794d */ /* 0x000fea0003800000 */
.L_x_1:
[----:B------:R-:W-:-:S00]  /*0140*/  BRA `(.L_x_1) ;  /* 0xfffffffc00fc7947 */ /* 0x000fc0000383ffff */
[----:B------:R-:W-:-:S00]  /*0150*/  NOP ;  /* 0x0000000000007918 */ /* 0x000fc00000000000 */
        /* <DEDUP_REMOVED lines=10> */
.L_x_2:


//--------------------- .nv.global.init           --------------------------
	.section	.nv.global.init,"aw",@progbits
.nv.global.init:
	.type		$str,@object
	.size		$str,(.L_0 - $str)
$str:
        /*0000*/ 	.byte	0x42, 0x6c, 0x6f, 0x63, 0x6b, 0x20, 0x49, 0x44, 0x3a, 0x20, 0x25, 0x64, 0x2c, 0x20, 0x54, 0x68
        /*0010*/ 	.byte	0x72, 0x65, 0x61, 0x64, 0x20, 0x49, 0x44, 0x20, 0x69, 0x6e, 0x20, 0x42, 0x6c, 0x6f, 0x63, 0x6b
        /*0020*/ 	.byte	0x3a, 0x20, 0x25, 0x64, 0x20, 0x28, 0x47, 0x6c, 0x6f, 0x62, 0x61, 0x6c, 0x20, 0x54, 0x68, 0x72
        /*0030*/ 	.byte	0x65, 0x61, 0x64, 0x20, 0x49, 0x44, 0x3a, 0x20, 0x25, 0x64, 0x29, 0x0a, 0x00
.L_0:


//--------------------- .nv.shared.reserved.0     --------------------------
	.section	.nv.shared.reserved.0,"aw",@nobits
	.weak		__nv_reservedSMEM_offset_0_alias
	.size		__nv_reservedSMEM_offset_0_alias, 0, 64
	.other		__nv_reservedSMEM_offset_0_alias,@"STO_CUDA_RESERVED_SHARED STV_DEFAULT"
__nv_reservedSMEM_offset_0_alias:
	.zero		0
	.zero		64


//--------------------- .nv.constant0._Z20printThreadIdsKernelv --------------------------
	.section	.nv.constant0._Z20printThreadIdsKernelv,"a",@progbits
	.sectionflags	@""
	.align	4
.nv.constant0._Z20printThreadIdsKernelv:
	.zero		896


//--------------------- SYMBOLS --------------------------

	.type		.nv.reservedSmem.offset0,@object
	.size		.nv.reservedSmem.offset0,0x4
	.type		vprintf,@function
